//
// Generated by NVIDIA NVVM Compiler
//
// Compiler Build ID: CL-36424714
// Cuda compilation tools, release 13.0, V13.0.88
// Based on NVVM 20.0.0
//

.version 9.0
.target sm_100
.address_size 64

	// .globl	_Z6kernelv
.extern .func  (.param .b32 func_retval0) vprintf
(
	.param .b64 vprintf_param_0,
	.param .b64 vprintf_param_1
)
;
.global .align 1 .b8 $str[18] = {71, 80, 85, 58, 32, 72, 101, 108, 108, 111, 32, 119, 111, 114, 108, 100, 10};

.visible .entry _Z6kernelv()
{
	.reg .b32 	%r<3>;
	.reg .b64 	%rd<3>;

	mov.u64 	%rd1, $str;
	cvta.global.u64 	%rd2, %rd1;
	{ // callseq 0, 0
	.param .b64 param0;
	st.param.b64 	[param0], %rd2;
	.param .b64 param1;
	st.param.b64 	[param1], 0;
	.param .b32 retval0;
	call.uni (retval0), 
	vprintf, 
	(
	param0, 
	param1
	);
	ld.param.b32 	%r1, [retval0];
	} // callseq 0
	ret;

}


// ===== COMPILED SASS (sm_100) =====

	.target	sm_100

	.elftype	@"ET_EXEC"


//--------------------- .note.nv.tkinfo           --------------------------
	.section	.note.nv.tkinfo,"",@"SHT_NOTE"
	.sectionflags	@"SHF_NOTE_NV_TKINFO"
	.tkinfo
        /*0018*/ 	.word	0x00000002
        /*0030*/ 	.string	""
        /*0030*/ 	.string	"ptxas"
        /*0030*/ 	.string	"Cuda compilation tools, release 13.0, V13.0.88"
        /*0030*/ 	.string	"Build cuda_13.0.r13.0/compiler.36424714_0"
        /*0030*/ 	.string	"-arch sm_100 -m 64 "



//--------------------- .note.nv.cuinfo           --------------------------
	.section	.note.nv.cuinfo,"",@"SHT_NOTE"
	.sectionflags	@"SHF_NOTE_NV_CUINFO"
        /*0018*/ 	.short	0x0002
        /*001a*/ 	.short	0x0064
        /*001c*/ 	.short	0x0082
	.zero		2


//--------------------- .nv.info                  --------------------------
	.section	.nv.info,"",@"SHT_CUDA_INFO"
	.align	4


	//----- nvinfo : EIATTR_REGCOUNT
	.align		4
        /*0000*/ 	.byte	0x04, 0x2f
        /*0002*/ 	.short	(.L_2 - .L_1)
	.align		4
.L_1:
        /*0004*/ 	.word	index@(_Z6kernelv)
        /*0008*/ 	.word	0x00000018


	//----- nvinfo : EIATTR_FRAME_SIZE
	.align		4
.L_2:
        /*000c*/ 	.byte	0x04, 0x11
        /*000e*/ 	.short	(.L_4 - .L_3)
	.align		4
.L_3:
        /*0010*/ 	.word	index@(_Z6kernelv)
        /*0014*/ 	.word	0x00000000


	//----- nvinfo : EIATTR_MIN_STACK_SIZE
	.align		4
.L_4:
        /*0018*/ 	.byte	0x04, 0x12
        /*001a*/ 	.short	(.L_6 - .L_5)
	.align		4
.L_5:
        /*001c*/ 	.word	index@(_Z6kernelv)
        /*0020*/ 	.word	0x00000000
.L_6:


//--------------------- .nv.compat                --------------------------
	.section	.nv.compat,"",@"SHT_CUDA_COMPAT_INFO"
	.align	4
        /*0000*/ 	.byte	0x02, 0x09, 0x00, 0x00, 0x02, 0x02, 0x01, 0x00, 0x02, 0x05, 0x05, 0x00, 0x03, 0x07, 0x01, 0x01
        /*0010*/ 	.byte	0x02, 0x03, 0x00, 0x00, 0x02, 0x06, 0x01, 0x00, 0x04, 0x0b, 0x08, 0x00, 0x09, 0x00, 0x00, 0x00
        /*0020*/ 	.byte	0x00, 0x00, 0x00, 0x00


//--------------------- .nv.info._Z6kernelv       --------------------------
	.section	.nv.info._Z6kernelv,"",@"SHT_CUDA_INFO"
	.sectionflags	@""
	.align	4


	//----- nvinfo : EIATTR_CUDA_API_VERSION
	.align		4
        /*0000*/ 	.byte	0x04, 0x37
        /*0002*/ 	.short	(.L_8 - .L_7)
.L_7:
        /*0004*/ 	.word	0x00000082


	//----- nvinfo : EIATTR_SPARSE_MMA_MASK
	.align		4
.L_8:
        /*0008*/ 	.byte	0x03, 0x50
        /*000a*/ 	.short	0x0000


	//----- nvinfo : EIATTR_MAXREG_COUNT
	.align		4
        /*000c*/ 	.byte	0x03, 0x1b
        /*000e*/ 	.short	0x00ff


	//----- nvinfo : EIATTR_EXTERNS
	.align		4
        /*0010*/ 	.byte	0x04, 0x0f
        /*0012*/ 	.short	(.L_10 - .L_9)


	//   ....[0]....
	.align		4
.L_9:
        /*0014*/ 	.word	index@(vprintf)


	//----- nvinfo : EIATTR_MERCURY_ISA_VERSION
	.align		4
.L_10:
        /*0018*/ 	.byte	0x03, 0x5f
        /*001a*/ 	.short	0x0101


	//----- nvinfo : EIATTR_VRC_CTA_INIT_COUNT
	.align		4
        /*001c*/ 	.byte	0x02, 0x4a
	.zero		1
	.zero		1


	//----- nvinfo : EIATTR_SYSCALL_OFFSETS
	.align		4
        /*0020*/ 	.byte	0x04, 0x46
        /*0022*/ 	.short	(.L_12 - .L_11)


	//   ....[0]....
.L_11:
        /*0024*/ 	.word	0x00000080


	//----- nvinfo : EIATTR_EXIT_INSTR_OFFSETS
	.align		4
.L_12:
        /*0028*/ 	.byte	0x04, 0x1c
        /*002a*/ 	.short	(.L_14 - .L_13)


	//   ....[0]....
.L_13:
        /*002c*/ 	.word	0x00000090


	//----- nvinfo : EIATTR_SW_WAR
	.align		4
.L_14:
        /*0030*/ 	.byte	0x04, 0x36
        /*0032*/ 	.short	(.L_16 - .L_15)
.L_15:
        /*0034*/ 	.word	0x00000008
.L_16:


//--------------------- .nv.callgraph             --------------------------
	.section	.nv.callgraph,"",@"SHT_CUDA_CALLGRAPH"
	.align	4
	.sectionentsize	8
	.align		4
        /*0000*/ 	.word	0x00000000
	.align		4
        /*0004*/ 	.word	0xffffffff
	.align		4
        /*0008*/ 	.word	index@(_Z6kernelv)
	.align		4
        /*000c*/ 	.word	index@(vprintf)
	.align		4
        /*0010*/ 	.word	0x00000000
	.align		4
        /*0014*/ 	.word	0xfffffffe
	.align		4
        /*0018*/ 	.word	0x00000000
	.align		4
        /*001c*/ 	.word	0xfffffffd
	.align		4
        /*0020*/ 	.word	0x00000000
	.align		4
        /*0024*/ 	.word	0xfffffffc


//--------------------- .nv.constant4             --------------------------
	.section	.nv.constant4,"a",@progbits
	.align	8
	.align		8
.nv.constant4:
        /*0000*/ 	.dword	vprintf
	.align		8
        /*0008*/ 	.dword	$str


//--------------------- .text._Z6kernelv          --------------------------
	.section	.text._Z6kernelv,"ax",@progbits
	.align	128
        .global         _Z6kernelv
        .type           _Z6kernelv,@function
        .size           _Z6kernelv,(.L_x_2 - _Z6kernelv)
        .other          _Z6kernelv,@"STO_CUDA_ENTRY STV_DEFAULT"
_Z6kernelv:
.text._Z6kernelv:
[----:B------:R-:W0:Y:S01]  /*0000*/  LDC R1, c[0x0][0x37c] ;  /* 0x0000df00ff017b82 */ /* 0x000e220000000800 */
[----:B------:R-:W-:Y:S01]  /*0010*/  MOV R0, 0x0 ;  /* 0x0000000000007802 */ /* 0x000fe20000000f00 */
[----:B------:R-:W1:Y:S01]  /*0020*/  LDCU.64 UR4, c[0x4][0x8] ;  /* 0x01000100ff0477ac */ /* 0x000e620008000a00 */
[----:B------:R-:W-:-:S05]  /*0030*/  CS2R R6, SRZ ;  /* 0x0000000000067805 */ /* 0x000fca000001ff00 */
[----:B------:R2:W3:Y:S01]  /*0040*/  LDC.64 R2, c[0x4][R0] ;  /* 0x0100000000027b82 */ /* 0x0004e20000000a00 */
[----:B-1----:R-:W-:Y:S02]  /*0050*/  IMAD.U32 R4, RZ, RZ, UR4 ;  /* 0x00000004ff047e24 */ /* 0x002fe4000f8e00ff */
[----:B--2---:R-:W-:-:S07]  /*0060*/  IMAD.U32 R5, RZ, RZ, UR5 ;  /* 0x00000005ff057e24 */ /* 0x004fce000f8e00ff */
[----:B------:R-:W-:-:S07]  /*0070*/  LEPC R20, `(.L_x_0) ;  /* 0x000000001014794e */ /* 0x000fce0000000000 */
[----:B0--3--:R-:W-:Y:S05]  /*0080*/  CALL.ABS.NOINC R2 ;  /* 0x0000000002007343 */ /* 0x009fea0003c00000 */
.L_x_0:
[----:B------:R-:W-:Y:S05]  /*0090*/  EXIT ;  /* 0x000000000000794d */ /* 0x000fea0003800000 */
.L_x_1:
[----:B------:R-:W-:-:S00]  /*00a0*/  BRA `(.L_x_1) ;  /* 0xfffffffc00fc7947 */ /* 0x000fc0000383ffff */
[----:B------:R-:W-:-:S00]  /*00b0*/  NOP ;  /* 0x0000000000007918 */ /* 0x000fc00000000000 */
        /* <DEDUP_REMOVED lines=12> */
.L_x_2:


//--------------------- .nv.global.init           --------------------------
	.section	.nv.global.init,"aw",@progbits
.nv.global.init:
	.type		$str,@object
	.size		$str,(.L_0 - $str)
$str:
        /*0000*/ 	.byte	0x47, 0x50, 0x55, 0x3a, 0x20, 0x48, 0x65, 0x6c, 0x6c, 0x6f, 0x20, 0x77, 0x6f, 0x72, 0x6c, 0x64
        /*0010*/ 	.byte	0x0a, 0x00
.L_0:


//--------------------- .nv.shared.reserved.0     --------------------------
	.section	.nv.shared.reserved.0,"aw",@nobits
	.weak		__nv_reservedSMEM_offset_0_alias
	.size		__nv_reservedSMEM_offset_0_alias, 0, 64
	.other		__nv_reservedSMEM_offset_0_alias,@"STO_CUDA_RESERVED_SHARED STV_DEFAULT"
__nv_reservedSMEM_offset_0_alias:
	.zero		0
	.zero		64


//--------------------- .nv.constant0._Z6kernelv  --------------------------
	.section	.nv.constant0._Z6kernelv,"a",@progbits
	.sectionflags	@""
	.align	4
.nv.constant0._Z6kernelv:
	.zero		896


//--------------------- SYMBOLS --------------------------

	.type		.nv.reservedSmem.offset0,@object
	.size		.nv.reservedSmem.offset0,0x4
	.type		vprintf,@function
